//
// Generated by NVIDIA NVVM Compiler
//
// Compiler Build ID: CL-36424714
// Cuda compilation tools, release 13.0, V13.0.88
// Based on NVVM 20.0.0
//

.version 9.0
.target sm_100
.address_size 64

	// .globl	_Z12sumReductionPiS_i
.extern .shared .align 16 .b8 sdata[];

.visible .entry _Z12sumReductionPiS_i(
	.param .u64 .ptr .align 1 _Z12sumReductionPiS_i_param_0,
	.param .u64 .ptr .align 1 _Z12sumReductionPiS_i_param_1,
	.param .u32 _Z12sumReductionPiS_i_param_2
)
{
	.reg .pred 	%p<14>;
	.reg .b32 	%r<45>;
	.reg .b64 	%rd<9>;

	ld.param.u64 	%rd2, [_Z12sumReductionPiS_i_param_0];
	ld.param.u64 	%rd3, [_Z12sumReductionPiS_i_param_1];
	ld.param.u32 	%r18, [_Z12sumReductionPiS_i_param_2];
	mov.u32 	%r1, %tid.x;
	mov.u32 	%r2, %ntid.x;
	mov.u32 	%r3, %ctaid.x;
	mad.lo.s32 	%r40, %r3, %r2, %r1;
	setp.ge.u32 	%p1, %r40, %r18;
	mov.b32 	%r42, 0;
	@%p1 bra 	$L__BB0_3;
	mov.u32 	%r21, %nctaid.x;
	mul.lo.s32 	%r5, %r2, %r21;
	cvta.to.global.u64 	%rd1, %rd2;
	mov.b32 	%r42, 0;
$L__BB0_2:
	mul.wide.u32 	%rd4, %r40, 4;
	add.s64 	%rd5, %rd1, %rd4;
	ld.global.u32 	%r22, [%rd5];
	add.s32 	%r42, %r22, %r42;
	add.s32 	%r40, %r40, %r5;
	setp.lt.u32 	%p2, %r40, %r18;
	@%p2 bra 	$L__BB0_2;
$L__BB0_3:
	shl.b32 	%r23, %r1, 2;
	mov.u32 	%r24, sdata;
	add.s32 	%r11, %r24, %r23;
	st.shared.u32 	[%r11], %r42;
	bar.sync 	0;
	setp.lt.u32 	%p3, %r2, 66;
	@%p3 bra 	$L__BB0_8;
	mov.u32 	%r43, %r2;
$L__BB0_5:
	shr.u32 	%r13, %r43, 1;
	setp.ge.u32 	%p4, %r1, %r13;
	@%p4 bra 	$L__BB0_7;
	shl.b32 	%r25, %r13, 2;
	add.s32 	%r26, %r11, %r25;
	ld.shared.u32 	%r27, [%r26];
	ld.shared.u32 	%r28, [%r11];
	add.s32 	%r29, %r28, %r27;
	st.shared.u32 	[%r11], %r29;
$L__BB0_7:
	bar.sync 	0;
	setp.gt.u32 	%p5, %r43, 131;
	mov.u32 	%r43, %r13;
	@%p5 bra 	$L__BB0_5;
$L__BB0_8:
	setp.gt.u32 	%p6, %r1, 31;
	@%p6 bra 	$L__BB0_13;
	setp.lt.u32 	%p7, %r2, 64;
	ld.shared.u32 	%r44, [%r11];
	@%p7 bra 	$L__BB0_11;
	ld.shared.u32 	%r30, [%r11+128];
	add.s32 	%r44, %r44, %r30;
	st.shared.u32 	[%r11], %r44;
$L__BB0_11:
	shfl.sync.down.b32	%r31|%p8, %r44, 16, 31, -1;
	add.s32 	%r32, %r31, %r44;
	shfl.sync.down.b32	%r33|%p9, %r32, 8, 31, -1;
	add.s32 	%r34, %r32, %r33;
	shfl.sync.down.b32	%r35|%p10, %r34, 4, 31, -1;
	add.s32 	%r36, %r34, %r35;
	shfl.sync.down.b32	%r37|%p11, %r36, 2, 31, -1;
	add.s32 	%r38, %r36, %r37;
	shfl.sync.down.b32	%r39|%p12, %r38, 1, 31, -1;
	add.s32 	%r17, %r38, %r39;
	setp.ne.s32 	%p13, %r1, 0;
	@%p13 bra 	$L__BB0_13;
	cvta.to.global.u64 	%rd6, %rd3;
	mul.wide.u32 	%rd7, %r3, 4;
	add.s64 	%rd8, %rd6, %rd7;
	st.global.u32 	[%rd8], %r17;
$L__BB0_13:
	ret;

}


// ===== COMPILED SASS (sm_100) =====

	.target	sm_100

	.elftype	@"ET_EXEC"


//--------------------- .note.nv.tkinfo           --------------------------
	.section	.note.nv.tkinfo,"",@"SHT_NOTE"
	.sectionflags	@"SHF_NOTE_NV_TKINFO"
	.tkinfo
        /*0018*/ 	.word	0x00000002
        /*0030*/ 	.string	""
        /*0030*/ 	.string	"ptxas"
        /*0030*/ 	.string	"Cuda compilation tools, release 13.0, V13.0.88"
        /*0030*/ 	.string	"Build cuda_13.0.r13.0/compiler.36424714_0"
        /*0030*/ 	.string	"-arch sm_100 -m 64 "



//--------------------- .note.nv.cuinfo           --------------------------
	.section	.note.nv.cuinfo,"",@"SHT_NOTE"
	.sectionflags	@"SHF_NOTE_NV_CUINFO"
        /*0018*/ 	.short	0x0002
        /*001a*/ 	.short	0x0064
        /*001c*/ 	.short	0x0082
	.zero		2


//--------------------- .nv.info                  --------------------------
	.section	.nv.info,"",@"SHT_CUDA_INFO"
	.align	4


	//----- nvinfo : EIATTR_REGCOUNT
	.align		4
        /*0000*/ 	.byte	0x04, 0x2f
        /*0002*/ 	.short	(.L_1 - .L_0)
	.align		4
.L_0:
        /*0004*/ 	.word	index@(_Z12sumReductionPiS_i)
        /*0008*/ 	.word	0x0000000d


	//----- nvinfo : EIATTR_FRAME_SIZE
	.align		4
.L_1:
        /*000c*/ 	.byte	0x04, 0x11
        /*000e*/ 	.short	(.L_3 - .L_2)
	.align		4
.L_2:
        /*0010*/ 	.word	index@(_Z12sumReductionPiS_i)
        /*0014*/ 	.word	0x00000000


	//----- nvinfo : EIATTR_MIN_STACK_SIZE
	.align		4
.L_3:
        /*0018*/ 	.byte	0x04, 0x12
        /*001a*/ 	.short	(.L_5 - .L_4)
	.align		4
.L_4:
        /*001c*/ 	.word	index@(_Z12sumReductionPiS_i)
        /*0020*/ 	.word	0x00000000
.L_5:


//--------------------- .nv.compat                --------------------------
	.section	.nv.compat,"",@"SHT_CUDA_COMPAT_INFO"
	.align	4
        /*0000*/ 	.byte	0x02, 0x09, 0x00, 0x00, 0x02, 0x02, 0x01, 0x00, 0x02, 0x05, 0x05, 0x00, 0x03, 0x07, 0x01, 0x01
        /*0010*/ 	.byte	0x02, 0x03, 0x00, 0x00, 0x02, 0x06, 0x01, 0x00, 0x04, 0x0b, 0x08, 0x00, 0x09, 0x00, 0x00, 0x00
        /*0020*/ 	.byte	0x00, 0x00, 0x00, 0x00


//--------------------- .nv.info._Z12sumReductionPiS_i --------------------------
	.section	.nv.info._Z12sumReductionPiS_i,"",@"SHT_CUDA_INFO"
	.sectionflags	@""
	.align	4


	//----- nvinfo : EIATTR_CUDA_API_VERSION
	.align		4
        /*0000*/ 	.byte	0x04, 0x37
        /*0002*/ 	.short	(.L_7 - .L_6)
.L_6:
        /*0004*/ 	.word	0x00000082


	//----- nvinfo : EIATTR_KPARAM_INFO
	.align		4
.L_7:
        /*0008*/ 	.byte	0x04, 0x17
        /*000a*/ 	.short	(.L_9 - .L_8)
.L_8:
        /*000c*/ 	.word	0x00000000
        /*0010*/ 	.short	0x0002
        /*0012*/ 	.short	0x0010
        /*0014*/ 	.byte	0x00, 0xf0, 0x11, 0x00


	//----- nvinfo : EIATTR_KPARAM_INFO
	.align		4
.L_9:
        /*0018*/ 	.byte	0x04, 0x17
        /*001a*/ 	.short	(.L_11 - .L_10)
.L_10:
        /*001c*/ 	.word	0x00000000
        /*0020*/ 	.short	0x0001
        /*0022*/ 	.short	0x0008
        /*0024*/ 	.byte	0x00, 0xf5, 0x21, 0x00


	//----- nvinfo : EIATTR_KPARAM_INFO
	.align		4
.L_11:
        /*0028*/ 	.byte	0x04, 0x17
        /*002a*/ 	.short	(.L_13 - .L_12)
.L_12:
        /*002c*/ 	.word	0x00000000
        /*0030*/ 	.short	0x0000
        /*0032*/ 	.short	0x0000
        /*0034*/ 	.byte	0x00, 0xf5, 0x21, 0x00


	//----- nvinfo : EIATTR_SPARSE_MMA_MASK
	.align		4
.L_13:
        /*0038*/ 	.byte	0x03, 0x50
        /*003a*/ 	.short	0x0000


	//----- nvinfo : EIATTR_MAXREG_COUNT
	.align		4
        /*003c*/ 	.byte	0x03, 0x1b
        /*003e*/ 	.short	0x00ff


	//----- nvinfo : EIATTR_NUM_BARRIERS
	.align		4
        /*0040*/ 	.byte	0x02, 0x4c
        /*0042*/ 	.byte	0x01
	.zero		1


	//----- nvinfo : EIATTR_MERCURY_ISA_VERSION
	.align		4
        /*0044*/ 	.byte	0x03, 0x5f
        /*0046*/ 	.short	0x0101


	//----- nvinfo : EIATTR_COOP_GROUP_MASK_REGIDS
	.align		4
        /*0048*/ 	.byte	0x04, 0x29
        /*004a*/ 	.short	(.L_15 - .L_14)


	//   ....[0]....
.L_14:
        /*004c*/ 	.word	0xffffffff


	//   ....[1]....
        /*0050*/ 	.word	0xffffffff


	//   ....[2]....
        /*0054*/ 	.word	0xffffffff


	//   ....[3]....
        /*0058*/ 	.word	0xffffffff


	//   ....[4]....
        /*005c*/ 	.word	0xffffffff


	//----- nvinfo : EIATTR_COOP_GROUP_INSTR_OFFSETS
	.align		4
.L_15:
        /*0060*/ 	.byte	0x04, 0x28
        /*0062*/ 	.short	(.L_17 - .L_16)


	//   ....[0]....
.L_16:
        /*0064*/ 	.word	0x00000320


	//   ....[1]....
        /*0068*/ 	.word	0x00000350


	//   ....[2]....
        /*006c*/ 	.word	0x00000370


	//   ....[3]....
        /*0070*/ 	.word	0x00000390


	//   ....[4]....
        /*0074*/ 	.word	0x000003b0


	//----- nvinfo : EIATTR_VRC_CTA_INIT_COUNT
	.align		4
.L_17:
        /*0078*/ 	.byte	0x02, 0x4a
	.zero		1
	.zero		1


	//----- nvinfo : EIATTR_EXIT_INSTR_OFFSETS
	.align		4
        /*007c*/ 	.byte	0x04, 0x1c
        /*007e*/ 	.short	(.L_19 - .L_18)


	//   ....[0]....
.L_18:
        /*0080*/ 	.word	0x000002c0


	//   ....[1]....
        /*0084*/ 	.word	0x000003c0


	//   ....[2]....
        /*0088*/ 	.word	0x00000410


	//----- nvinfo : EIATTR_CRS_STACK_SIZE
	.align		4
.L_19:
        /*008c*/ 	.byte	0x04, 0x1e
        /*008e*/ 	.short	(.L_21 - .L_20)
.L_20:
        /*0090*/ 	.word	0x00000000


	//----- nvinfo : EIATTR_CBANK_PARAM_SIZE
	.align		4
.L_21:
        /*0094*/ 	.byte	0x03, 0x19
        /*0096*/ 	.short	0x0014


	//----- nvinfo : EIATTR_PARAM_CBANK
	.align		4
        /*0098*/ 	.byte	0x04, 0x0a
        /*009a*/ 	.short	(.L_23 - .L_22)
	.align		4
.L_22:
        /*009c*/ 	.word	index@(.nv.constant0._Z12sumReductionPiS_i)
        /*00a0*/ 	.short	0x0380
        /*00a2*/ 	.short	0x0014


	//----- nvinfo : EIATTR_SW_WAR
	.align		4
.L_23:
        /*00a4*/ 	.byte	0x04, 0x36
        /*00a6*/ 	.short	(.L_25 - .L_24)
.L_24:
        /*00a8*/ 	.word	0x00000008
.L_25:


//--------------------- .nv.callgraph             --------------------------
	.section	.nv.callgraph,"",@"SHT_CUDA_CALLGRAPH"
	.align	4
	.sectionentsize	8
	.align		4
        /*0000*/ 	.word	0x00000000
	.align		4
        /*0004*/ 	.word	0xffffffff
	.align		4
        /*0008*/ 	.word	0x00000000
	.align		4
        /*000c*/ 	.word	0xfffffffe
	.align		4
        /*0010*/ 	.word	0x00000000
	.align		4
        /*0014*/ 	.word	0xfffffffd
	.align		4
        /*0018*/ 	.word	0x00000000
	.align		4
        /*001c*/ 	.word	0xfffffffc


//--------------------- .text._Z12sumReductionPiS_i --------------------------
	.section	.text._Z12sumReductionPiS_i,"ax",@progbits
	.align	128
        .global         _Z12sumReductionPiS_i
        .type           _Z12sumReductionPiS_i,@function
        .size           _Z12sumReductionPiS_i,(.L_x_6 - _Z12sumReductionPiS_i)
        .other          _Z12sumReductionPiS_i,@"STO_CUDA_ENTRY STV_DEFAULT"
_Z12sumReductionPiS_i:
.text._Z12sumReductionPiS_i:
[----:B------:R-:W-:Y:S01]  /*0000*/  LDC R1, c[0x0][0x37c] ;  /* 0x0000df00ff017b82 */ /* 0x000fe20000000800 */
[----:B------:R-:W0:Y:S07]  /*0010*/  S2R R9, SR_TID.X ;  /* 0x0000000000097919 */ /* 0x000e2e0000002100 */
[----:B------:R-:W0:Y:S01]  /*0020*/  LDC R10, c[0x0][0x360] ;  /* 0x0000d800ff0a7b82 */ /* 0x000e220000000800 */
[----:B------:R-:W1:Y:S01]  /*0030*/  LDCU UR5, c[0x0][0x390] ;  /* 0x00007200ff0577ac */ /* 0x000e620008000800 */
[----:B------:R-:W-:Y:S01]  /*0040*/  BSSY.RECONVERGENT B0, `(.L_x_0) ;  /* 0x0000012000007945 */ /* 0x000fe20003800200 */
[----:B------:R-:W0:Y:S01]  /*0050*/  S2R R0, SR_CTAID.X ;  /* 0x0000000000007919 */ /* 0x000e220000002500 */
[----:B------:R-:W-:Y:S01]  /*0060*/  IMAD.MOV.U32 R6, RZ, RZ, RZ ;  /* 0x000000ffff067224 */ /* 0x000fe200078e00ff */
[----:B------:R-:W2:Y:S01]  /*0070*/  LDCU.64 UR6, c[0x0][0x358] ;  /* 0x00006b00ff0677ac */ /* 0x000ea20008000a00 */
[----:B0-----:R-:W-:-:S05]  /*0080*/  IMAD R2, R10, R0, R9 ;  /* 0x000000000a027224 */ /* 0x001fca00078e0209 */
[----:B-1----:R-:W-:-:S13]  /*0090*/  ISETP.GE.U32.AND P0, PT, R2, UR5, PT ;  /* 0x0000000502007c0c */ /* 0x002fda000bf06070 */
[----:B--2---:R-:W-:Y:S05]  /*00a0*/  @P0 BRA `(.L_x_1) ;  /* 0x00000000002c0947 */ /* 0x004fea0003800000 */
[----:B------:R-:W0:Y:S01]  /*00b0*/  LDC.64 R4, c[0x0][0x380] ;  /* 0x0000e000ff047b82 */ /* 0x000e220000000a00 */
[----:B------:R-:W1:Y:S01]  /*00c0*/  LDCU UR4, c[0x0][0x370] ;  /* 0x00006e00ff0477ac */ /* 0x000e620008000800 */
[----:B------:R-:W-:Y:S02]  /*00d0*/  HFMA2 R6, -RZ, RZ, 0, 0 ;  /* 0x00000000ff067431 */ /* 0x000fe400000001ff */
[----:B------:R-:W-:Y:S02]  /*00e0*/  IMAD.MOV.U32 R7, RZ, RZ, R2 ;  /* 0x000000ffff077224 */ /* 0x000fe400078e0002 */
[----:B-1----:R-:W-:-:S07]  /*00f0*/  IMAD R8, R10, UR4, RZ ;  /* 0x000000040a087c24 */ /* 0x002fce000f8e02ff */
.L_x_2:
[----:B0-----:R-:W-:-:S06]  /*0100*/  IMAD.WIDE.U32 R2, R7, 0x4, R4 ;  /* 0x0000000407027825 */ /* 0x001fcc00078e0004 */
[----:B------:R-:W2:Y:S01]  /*0110*/  LDG.E R3, desc[UR6][R2.64] ;  /* 0x0000000602037981 */ /* 0x000ea2000c1e1900 */
[----:B------:R-:W-:-:S05]  /*0120*/  IMAD.IADD R7, R8, 0x1, R7 ;  /* 0x0000000108077824 */ /* 0x000fca00078e0207 */
[----:B------:R-:W-:Y:S01]  /*0130*/  ISETP.GE.U32.AND P0, PT, R7, UR5, PT ;  /* 0x0000000507007c0c */ /* 0x000fe2000bf06070 */
[----:B--2---:R-:W-:-:S12]  /*0140*/  IMAD.IADD R6, R3, 0x1, R6 ;  /* 0x0000000103067824 */ /* 0x004fd800078e0206 */
[----:B------:R-:W-:Y:S05]  /*0150*/  @!P0 BRA `(.L_x_2) ;  /* 0xfffffffc00e88947 */ /* 0x000fea000383ffff */
.L_x_1:
[----:B------:R-:W-:Y:S05]  /*0160*/  BSYNC.RECONVERGENT B0 ;  /* 0x0000000000007941 */ /* 0x000fea0003800200 */
.L_x_0:
[----:B------:R-:W0:Y:S01]  /*0170*/  S2UR UR5, SR_CgaCtaId ;  /* 0x00000000000579c3 */ /* 0x000e220000008800 */
[----:B------:R-:W-:Y:S01]  /*0180*/  UMOV UR4, 0x400 ;  /* 0x0000040000047882 */ /* 0x000fe20000000000 */
[----:B------:R-:W-:Y:S02]  /*0190*/  ISETP.GE.U32.AND P1, PT, R10, 0x42, PT ;  /* 0x000000420a00780c */ /* 0x000fe40003f26070 */
[----:B------:R-:W-:Y:S01]  /*01a0*/  ISETP.GT.U32.AND P0, PT, R9, 0x1f, PT ;  /* 0x0000001f0900780c */ /* 0x000fe20003f04070 */
[----:B0-----:R-:W-:-:S06]  /*01b0*/  ULEA UR4, UR5, UR4, 0x18 ;  /* 0x0000000405047291 */ /* 0x001fcc000f8ec0ff */
[----:B------:R-:W-:-:S05]  /*01c0*/  LEA R3, R9, UR4, 0x2 ;  /* 0x0000000409037c11 */ /* 0x000fca000f8e10ff */
[----:B------:R0:W-:Y:S01]  /*01d0*/  STS [R3], R6 ;  /* 0x0000000603007388 */ /* 0x0001e20000000800 */
[----:B------:R-:W-:Y:S06]  /*01e0*/  BAR.SYNC.DEFER_BLOCKING 0x0 ;  /* 0x0000000000007b1d */ /* 0x000fec0000010000 */
[----:B------:R-:W-:Y:S05]  /*01f0*/  @!P1 BRA `(.L_x_3) ;  /* 0x0000000000309947 */ /* 0x000fea0003800000 */
[----:B------:R-:W-:-:S07]  /*0200*/  MOV R2, R10 ;  /* 0x0000000a00027202 */ /* 0x000fce0000000f00 */
.L_x_4:
[----:B------:R-:W-:-:S04]  /*0210*/  SHF.R.U32.HI R8, RZ, 0x1, R2 ;  /* 0x00000001ff087819 */ /* 0x000fc80000011602 */
[----:B------:R-:W-:-:S13]  /*0220*/  ISETP.GE.U32.AND P1, PT, R9, R8, PT ;  /* 0x000000080900720c */ /* 0x000fda0003f26070 */
[----:B------:R-:W-:Y:S01]  /*0230*/  @!P1 IMAD R4, R8, 0x4, R3 ;  /* 0x0000000408049824 */ /* 0x000fe200078e0203 */
[----:B------:R-:W-:Y:S05]  /*0240*/  @!P1 LDS R5, [R3] ;  /* 0x0000000003059984 */ /* 0x000fea0000000800 */
[----:B------:R-:W0:Y:S02]  /*0250*/  @!P1 LDS R4, [R4] ;  /* 0x0000000004049984 */ /* 0x000e240000000800 */
[----:B0-----:R-:W-:-:S05]  /*0260*/  @!P1 IMAD.IADD R6, R4, 0x1, R5 ;  /* 0x0000000104069824 */ /* 0x001fca00078e0205 */
[----:B------:R1:W-:Y:S01]  /*0270*/  @!P1 STS [R3], R6 ;  /* 0x0000000603009388 */ /* 0x0003e20000000800 */
[----:B------:R-:W-:Y:S01]  /*0280*/  BAR.SYNC.DEFER_BLOCKING 0x0 ;  /* 0x0000000000007b1d */ /* 0x000fe20000010000 */
[----:B------:R-:W-:Y:S02]  /*0290*/  ISETP.GT.U32.AND P1, PT, R2, 0x83, PT ;  /* 0x000000830200780c */ /* 0x000fe40003f24070 */
[----:B------:R-:W-:-:S11]  /*02a0*/  MOV R2, R8 ;  /* 0x0000000800027202 */ /* 0x000fd60000000f00 */
[----:B-1----:R-:W-:Y:S05]  /*02b0*/  @P1 BRA `(.L_x_4) ;  /* 0xfffffffc00d41947 */ /* 0x002fea000383ffff */
.L_x_3:
[----:B------:R-:W-:Y:S05]  /*02c0*/  @P0 EXIT ;  /* 0x000000000000094d */ /* 0x000fea0003800000 */
[----:B------:R-:W-:Y:S01]  /*02d0*/  ISETP.GE.U32.AND P0, PT, R10, 0x40, PT ;  /* 0x000000400a00780c */ /* 0x000fe20003f06070 */
[----:B------:R-:W-:Y:S01]  /*02e0*/  LDS R2, [R3] ;  /* 0x0000000003027984 */ /* 0x000fe20000000800 */
[----:B------:R-:W-:-:S11]  /*02f0*/  ISETP.NE.AND P1, PT, R9, RZ, PT ;  /* 0x000000ff0900720c */ /* 0x000fd60003f25270 */
[----:B------:R-:W1:Y:S02]  /*0300*/  @P0 LDS R5, [R3+0x80] ;  /* 0x0000800003050984 */ /* 0x000e640000000800 */
[----:B-1----:R-:W-:-:S05]  /*0310*/  @P0 IMAD.IADD R2, R2, 0x1, R5 ;  /* 0x0000000102020824 */ /* 0x002fca00078e0205 */
[----:B------:R-:W1:Y:S04]  /*0320*/  SHFL.DOWN PT, R5, R2, 0x10, 0x1f ;  /* 0x0a001f0002057f89 */ /* 0x000e6800000e0000 */
[----:B------:R-:W-:Y:S01]  /*0330*/  @P0 STS [R3], R2 ;  /* 0x0000000203000388 */ /* 0x000fe20000000800 */
[----:B-1----:R-:W-:-:S05]  /*0340*/  IADD3 R5, PT, PT, R5, R2, RZ ;  /* 0x0000000205057210 */ /* 0x002fca0007ffe0ff */
[----:B------:R-:W1:Y:S02]  /*0350*/  SHFL.DOWN PT, R4, R5, 0x8, 0x1f ;  /* 0x09001f0005047f89 */ /* 0x000e6400000e0000 */
[----:B-1----:R-:W-:-:S05]  /*0360*/  IMAD.IADD R4, R5, 0x1, R4 ;  /* 0x0000000105047824 */ /* 0x002fca00078e0204 */
[----:B------:R-:W1:Y:S02]  /*0370*/  SHFL.DOWN PT, R7, R4, 0x4, 0x1f ;  /* 0x08801f0004077f89 */ /* 0x000e6400000e0000 */
[----:B-1----:R-:W-:-:S05]  /*0380*/  IADD3 R7, PT, PT, R4, R7, RZ ;  /* 0x0000000704077210 */ /* 0x002fca0007ffe0ff */
[----:B0-----:R-:W0:Y:S02]  /*0390*/  SHFL.DOWN PT, R6, R7, 0x2, 0x1f ;  /* 0x08401f0007067f89 */ /* 0x001e2400000e0000 */
[----:B0-----:R-:W-:-:S05]  /*03a0*/  IMAD.IADD R6, R7, 0x1, R6 ;  /* 0x0000000107067824 */ /* 0x001fca00078e0206 */
[----:B------:R0:W1:Y:S01]  /*03b0*/  SHFL.DOWN PT, R9, R6, 0x1, 0x1f ;  /* 0x08201f0006097f89 */ /* 0x00006200000e0000 */
[----:B------:R-:W-:Y:S05]  /*03c0*/  @P1 EXIT ;  /* 0x000000000000194d */ /* 0x000fea0003800000 */
[----:B------:R-:W2:Y:S01]  /*03d0*/  LDC.64 R2, c[0x0][0x388] ;  /* 0x0000e200ff027b82 */ /* 0x000ea20000000a00 */
[----:B-1----:R-:W-:Y:S01]  /*03e0*/  IADD3 R9, PT, PT, R6, R9, RZ ;  /* 0x0000000906097210 */ /* 0x002fe20007ffe0ff */
[----:B--2---:R-:W-:-:S05]  /*03f0*/  IMAD.WIDE.U32 R2, R0, 0x4, R2 ;  /* 0x0000000400027825 */ /* 0x004fca00078e0002 */
[----:B------:R-:W-:Y:S01]  /*0400*/  STG.E desc[UR6][R2.64], R9 ;  /* 0x0000000902007986 */ /* 0x000fe2000c101906 */
[----:B------:R-:W-:Y:S05]  /*0410*/  EXIT ;  /* 0x000000000000794d */ /* 0x000fea0003800000 */
.L_x_5:
[----:B------:R-:W-:-:S00]  /*0420*/  BRA `(.L_x_5) ;  /* 0xfffffffc00fc7947 */ /* 0x000fc0000383ffff */
[----:B------:R-:W-:-:S00]  /*0430*/  NOP ;  /* 0x0000000000007918 */ /* 0x000fc00000000000 */
        /* <DEDUP_REMOVED lines=12> */
.L_x_6:


//--------------------- .nv.shared._Z12sumReductionPiS_i --------------------------
	.section	.nv.shared._Z12sumReductionPiS_i,"aw",@nobits
	.sectionflags	@""
	.align	16
	.zero		1024


//--------------------- .nv.shared.reserved.0     --------------------------
	.section	.nv.shared.reserved.0,"aw",@nobits
	.weak		__nv_reservedSMEM_offset_0_alias
	.size		__nv_reservedSMEM_offset_0_alias, 0, 64
	.other		__nv_reservedSMEM_offset_0_alias,@"STO_CUDA_RESERVED_SHARED STV_DEFAULT"
__nv_reservedSMEM_offset_0_alias:
	.zero		0
	.zero		64


//--------------------- .nv.constant0._Z12sumReductionPiS_i --------------------------
	.section	.nv.constant0._Z12sumReductionPiS_i,"a",@progbits
	.sectionflags	@""
	.align	4
.nv.constant0._Z12sumReductionPiS_i:
	.zero		916


//--------------------- SYMBOLS --------------------------

	.type		.nv.reservedSmem.offset0,@object
	.size		.nv.reservedSmem.offset0,0x4
	.type		.nv.reservedSmem.cap,@object
	.size		.nv.reservedSmem.cap,0x4
